//
// Generated by NVIDIA NVVM Compiler
//
// Compiler Build ID: CL-36424714
// Cuda compilation tools, release 13.0, V13.0.88
// Based on NVVM 20.0.0
//

.version 9.0
.target sm_100
.address_size 64

	// .globl	_ZN3cub18CUB_300001_SM_10006detail11EmptyKernelIvEEvv
.global .align 1 .b8 _ZN41_INTERNAL_3d4b137d_4_k_cu_6dd07234_2477504cuda3std3__45__cpo5beginE[1];
.global .align 1 .b8 _ZN41_INTERNAL_3d4b137d_4_k_cu_6dd07234_2477504cuda3std3__45__cpo3endE[1];
.global .align 1 .b8 _ZN41_INTERNAL_3d4b137d_4_k_cu_6dd07234_2477504cuda3std3__45__cpo6cbeginE[1];
.global .align 1 .b8 _ZN41_INTERNAL_3d4b137d_4_k_cu_6dd07234_2477504cuda3std3__45__cpo4cendE[1];
.global .align 1 .b8 _ZN41_INTERNAL_3d4b137d_4_k_cu_6dd07234_2477504cuda3std3__45__cpo6rbeginE[1];
.global .align 1 .b8 _ZN41_INTERNAL_3d4b137d_4_k_cu_6dd07234_2477504cuda3std3__45__cpo4rendE[1];
.global .align 1 .b8 _ZN41_INTERNAL_3d4b137d_4_k_cu_6dd07234_2477504cuda3std3__45__cpo7crbeginE[1];
.global .align 1 .b8 _ZN41_INTERNAL_3d4b137d_4_k_cu_6dd07234_2477504cuda3std3__45__cpo5crendE[1];
.global .align 1 .b8 _ZN41_INTERNAL_3d4b137d_4_k_cu_6dd07234_2477504cuda3std3__443_GLOBAL__N__3d4b137d_4_k_cu_6dd07234_2477506ignoreE[1];
.global .align 1 .b8 _ZN41_INTERNAL_3d4b137d_4_k_cu_6dd07234_2477504cuda3std3__419piecewise_constructE[1];
.global .align 1 .b8 _ZN41_INTERNAL_3d4b137d_4_k_cu_6dd07234_2477504cuda3std3__48in_placeE[1];
.global .align 1 .b8 _ZN41_INTERNAL_3d4b137d_4_k_cu_6dd07234_2477504cuda3std3__420unreachable_sentinelE[1];
.global .align 1 .b8 _ZN41_INTERNAL_3d4b137d_4_k_cu_6dd07234_2477504cuda3std3__47nulloptE[1];
.global .align 1 .b8 _ZN41_INTERNAL_3d4b137d_4_k_cu_6dd07234_2477504cuda3std3__48unexpectE[1];
.global .align 1 .b8 _ZN41_INTERNAL_3d4b137d_4_k_cu_6dd07234_2477504cuda3std6ranges3__45__cpo4swapE[1];
.global .align 1 .b8 _ZN41_INTERNAL_3d4b137d_4_k_cu_6dd07234_2477504cuda3std6ranges3__45__cpo9iter_moveE[1];
.global .align 1 .b8 _ZN41_INTERNAL_3d4b137d_4_k_cu_6dd07234_2477504cuda3std6ranges3__45__cpo5beginE[1];
.global .align 1 .b8 _ZN41_INTERNAL_3d4b137d_4_k_cu_6dd07234_2477504cuda3std6ranges3__45__cpo3endE[1];
.global .align 1 .b8 _ZN41_INTERNAL_3d4b137d_4_k_cu_6dd07234_2477504cuda3std6ranges3__45__cpo6cbeginE[1];
.global .align 1 .b8 _ZN41_INTERNAL_3d4b137d_4_k_cu_6dd07234_2477504cuda3std6ranges3__45__cpo4cendE[1];
.global .align 1 .b8 _ZN41_INTERNAL_3d4b137d_4_k_cu_6dd07234_2477504cuda3std6ranges3__45__cpo7advanceE[1];
.global .align 1 .b8 _ZN41_INTERNAL_3d4b137d_4_k_cu_6dd07234_2477504cuda3std6ranges3__45__cpo9iter_swapE[1];
.global .align 1 .b8 _ZN41_INTERNAL_3d4b137d_4_k_cu_6dd07234_2477504cuda3std6ranges3__45__cpo4nextE[1];
.global .align 1 .b8 _ZN41_INTERNAL_3d4b137d_4_k_cu_6dd07234_2477504cuda3std6ranges3__45__cpo4prevE[1];
.global .align 1 .b8 _ZN41_INTERNAL_3d4b137d_4_k_cu_6dd07234_2477504cuda3std6ranges3__45__cpo4dataE[1];
.global .align 1 .b8 _ZN41_INTERNAL_3d4b137d_4_k_cu_6dd07234_2477504cuda3std6ranges3__45__cpo5cdataE[1];
.global .align 1 .b8 _ZN41_INTERNAL_3d4b137d_4_k_cu_6dd07234_2477504cuda3std6ranges3__45__cpo4sizeE[1];
.global .align 1 .b8 _ZN41_INTERNAL_3d4b137d_4_k_cu_6dd07234_2477504cuda3std6ranges3__45__cpo5ssizeE[1];
.global .align 1 .b8 _ZN41_INTERNAL_3d4b137d_4_k_cu_6dd07234_2477504cuda3std6ranges3__45__cpo8distanceE[1];
.global .align 1 .b8 _ZN41_INTERNAL_3d4b137d_4_k_cu_6dd07234_2477506thrust24THRUST_300001_SM_1000_NS8cuda_cub3parE[1];
.global .align 1 .b8 _ZN41_INTERNAL_3d4b137d_4_k_cu_6dd07234_2477506thrust24THRUST_300001_SM_1000_NS8cuda_cub10par_nosyncE[1];
.global .align 1 .b8 _ZN41_INTERNAL_3d4b137d_4_k_cu_6dd07234_2477506thrust24THRUST_300001_SM_1000_NS6system6detail10sequential3seqE[1];
.global .align 1 .b8 _ZN41_INTERNAL_3d4b137d_4_k_cu_6dd07234_2477506thrust24THRUST_300001_SM_1000_NS12placeholders2_1E[1];
.global .align 1 .b8 _ZN41_INTERNAL_3d4b137d_4_k_cu_6dd07234_2477506thrust24THRUST_300001_SM_1000_NS12placeholders2_2E[1];
.global .align 1 .b8 _ZN41_INTERNAL_3d4b137d_4_k_cu_6dd07234_2477506thrust24THRUST_300001_SM_1000_NS12placeholders2_3E[1];
.global .align 1 .b8 _ZN41_INTERNAL_3d4b137d_4_k_cu_6dd07234_2477506thrust24THRUST_300001_SM_1000_NS12placeholders2_4E[1];
.global .align 1 .b8 _ZN41_INTERNAL_3d4b137d_4_k_cu_6dd07234_2477506thrust24THRUST_300001_SM_1000_NS12placeholders2_5E[1];
.global .align 1 .b8 _ZN41_INTERNAL_3d4b137d_4_k_cu_6dd07234_2477506thrust24THRUST_300001_SM_1000_NS12placeholders2_6E[1];
.global .align 1 .b8 _ZN41_INTERNAL_3d4b137d_4_k_cu_6dd07234_2477506thrust24THRUST_300001_SM_1000_NS12placeholders2_7E[1];
.global .align 1 .b8 _ZN41_INTERNAL_3d4b137d_4_k_cu_6dd07234_2477506thrust24THRUST_300001_SM_1000_NS12placeholders2_8E[1];
.global .align 1 .b8 _ZN41_INTERNAL_3d4b137d_4_k_cu_6dd07234_2477506thrust24THRUST_300001_SM_1000_NS12placeholders2_9E[1];
.global .align 1 .b8 _ZN41_INTERNAL_3d4b137d_4_k_cu_6dd07234_2477506thrust24THRUST_300001_SM_1000_NS12placeholders3_10E[1];
.global .align 1 .b8 _ZN41_INTERNAL_3d4b137d_4_k_cu_6dd07234_2477506thrust24THRUST_300001_SM_1000_NS3seqE[1];

.visible .entry _ZN3cub18CUB_300001_SM_10006detail11EmptyKernelIvEEvv()
{


	ret;

}


// ===== COMPILED SASS (sm_100) =====

	.target	sm_100

	.elftype	@"ET_EXEC"


//--------------------- .note.nv.tkinfo           --------------------------
	.section	.note.nv.tkinfo,"",@"SHT_NOTE"
	.sectionflags	@"SHF_NOTE_NV_TKINFO"
	.tkinfo
        /*0018*/ 	.word	0x00000002
        /*0030*/ 	.string	""
        /*0030*/ 	.string	"ptxas"
        /*0030*/ 	.string	"Cuda compilation tools, release 13.0, V13.0.88"
        /*0030*/ 	.string	"Build cuda_13.0.r13.0/compiler.36424714_0"
        /*0030*/ 	.string	"-arch sm_100 -m 64 "



//--------------------- .note.nv.cuinfo           --------------------------
	.section	.note.nv.cuinfo,"",@"SHT_NOTE"
	.sectionflags	@"SHF_NOTE_NV_CUINFO"
        /*0018*/ 	.short	0x0002
        /*001a*/ 	.short	0x0064
        /*001c*/ 	.short	0x0082
	.zero		2


//--------------------- .nv.info                  --------------------------
	.section	.nv.info,"",@"SHT_CUDA_INFO"
	.align	4


	//----- nvinfo : EIATTR_REGCOUNT
	.align		4
        /*0000*/ 	.byte	0x04, 0x2f
        /*0002*/ 	.short	(.L_44 - .L_43)
	.align		4
.L_43:
        /*0004*/ 	.word	index@(_ZN3cub18CUB_300001_SM_10006detail11EmptyKernelIvEEvv)
        /*0008*/ 	.word	0x00000004


	//----- nvinfo : EIATTR_FRAME_SIZE
	.align		4
.L_44:
        /*000c*/ 	.byte	0x04, 0x11
        /*000e*/ 	.short	(.L_46 - .L_45)
	.align		4
.L_45:
        /*0010*/ 	.word	index@(_ZN3cub18CUB_300001_SM_10006detail11EmptyKernelIvEEvv)
        /*0014*/ 	.word	0x00000000


	//----- nvinfo : EIATTR_MIN_STACK_SIZE
	.align		4
.L_46:
        /*0018*/ 	.byte	0x04, 0x12
        /*001a*/ 	.short	(.L_48 - .L_47)
	.align		4
.L_47:
        /*001c*/ 	.word	index@(_ZN3cub18CUB_300001_SM_10006detail11EmptyKernelIvEEvv)
        /*0020*/ 	.word	0x00000000
.L_48:


//--------------------- .nv.compat                --------------------------
	.section	.nv.compat,"",@"SHT_CUDA_COMPAT_INFO"
	.align	4
        /*0000*/ 	.byte	0x02, 0x09, 0x00, 0x00, 0x02, 0x02, 0x01, 0x00, 0x02, 0x05, 0x05, 0x00, 0x03, 0x07, 0x01, 0x01
        /*0010*/ 	.byte	0x02, 0x03, 0x00, 0x00, 0x02, 0x06, 0x01, 0x00, 0x04, 0x0b, 0x08, 0x00, 0x09, 0x00, 0x00, 0x00
        /*0020*/ 	.byte	0x00, 0x00, 0x00, 0x00


//--------------------- .nv.info._ZN3cub18CUB_300001_SM_10006detail11EmptyKernelIvEEvv --------------------------
	.section	.nv.info._ZN3cub18CUB_300001_SM_10006detail11EmptyKernelIvEEvv,"",@"SHT_CUDA_INFO"
	.sectionflags	@""
	.align	4


	//----- nvinfo : EIATTR_CUDA_API_VERSION
	.align		4
        /*0000*/ 	.byte	0x04, 0x37
        /*0002*/ 	.short	(.L_50 - .L_49)
.L_49:
        /*0004*/ 	.word	0x00000082


	//----- nvinfo : EIATTR_SPARSE_MMA_MASK
	.align		4
.L_50:
        /*0008*/ 	.byte	0x03, 0x50
        /*000a*/ 	.short	0x0000


	//----- nvinfo : EIATTR_MAXREG_COUNT
	.align		4
        /*000c*/ 	.byte	0x03, 0x1b
        /*000e*/ 	.short	0x00ff


	//----- nvinfo : EIATTR_MERCURY_ISA_VERSION
	.align		4
        /*0010*/ 	.byte	0x03, 0x5f
        /*0012*/ 	.short	0x0101


	//----- nvinfo : EIATTR_VRC_CTA_INIT_COUNT
	.align		4
        /*0014*/ 	.byte	0x02, 0x4a
	.zero		1
	.zero		1


	//----- nvinfo : EIATTR_EXIT_INSTR_OFFSETS
	.align		4
        /*0018*/ 	.byte	0x04, 0x1c
        /*001a*/ 	.short	(.L_52 - .L_51)


	//   ....[0]....
.L_51:
        /*001c*/ 	.word	0x00000010


	//----- nvinfo : EIATTR_SW_WAR
	.align		4
.L_52:
        /*0020*/ 	.byte	0x04, 0x36
        /*0022*/ 	.short	(.L_54 - .L_53)
.L_53:
        /*0024*/ 	.word	0x00000008
.L_54:


//--------------------- .nv.callgraph             --------------------------
	.section	.nv.callgraph,"",@"SHT_CUDA_CALLGRAPH"
	.align	4
	.sectionentsize	8
	.align		4
        /*0000*/ 	.word	0x00000000
	.align		4
        /*0004*/ 	.word	0xffffffff
	.align		4
        /*0008*/ 	.word	0x00000000
	.align		4
        /*000c*/ 	.word	0xfffffffe
	.align		4
        /*0010*/ 	.word	0x00000000
	.align		4
        /*0014*/ 	.word	0xfffffffd
	.align		4
        /*0018*/ 	.word	0x00000000
	.align		4
        /*001c*/ 	.word	0xfffffffc


//--------------------- .nv.constant4             --------------------------
	.section	.nv.constant4,"a",@progbits
	.align	8
	.align		8
.nv.constant4:
        /*0000*/ 	.dword	_ZN41_INTERNAL_3d4b137d_4_k_cu_6dd07234_2481034cuda3std3__45__cpo5beginE
	.align		8
        /*0008*/ 	.dword	_ZN41_INTERNAL_3d4b137d_4_k_cu_6dd07234_2481034cuda3std3__45__cpo3endE
	.align		8
        /*0010*/ 	.dword	_ZN41_INTERNAL_3d4b137d_4_k_cu_6dd07234_2481034cuda3std3__45__cpo6cbeginE
	.align		8
        /*0018*/ 	.dword	_ZN41_INTERNAL_3d4b137d_4_k_cu_6dd07234_2481034cuda3std3__45__cpo4cendE
	.align		8
        /*0020*/ 	.dword	_ZN41_INTERNAL_3d4b137d_4_k_cu_6dd07234_2481034cuda3std3__45__cpo6rbeginE
	.align		8
        /*0028*/ 	.dword	_ZN41_INTERNAL_3d4b137d_4_k_cu_6dd07234_2481034cuda3std3__45__cpo4rendE
	.align		8
        /*0030*/ 	.dword	_ZN41_INTERNAL_3d4b137d_4_k_cu_6dd07234_2481034cuda3std3__45__cpo7crbeginE
	.align		8
        /*0038*/ 	.dword	_ZN41_INTERNAL_3d4b137d_4_k_cu_6dd07234_2481034cuda3std3__45__cpo5crendE
	.align		8
        /*0040*/ 	.dword	_ZN41_INTERNAL_3d4b137d_4_k_cu_6dd07234_2481034cuda3std3__443_GLOBAL__N__3d4b137d_4_k_cu_6dd07234_2481036ignoreE
	.align		8
        /*0048*/ 	.dword	_ZN41_INTERNAL_3d4b137d_4_k_cu_6dd07234_2481034cuda3std3__419piecewise_constructE
	.align		8
        /*0050*/ 	.dword	_ZN41_INTERNAL_3d4b137d_4_k_cu_6dd07234_2481034cuda3std3__48in_placeE
	.align		8
        /*0058*/ 	.dword	_ZN41_INTERNAL_3d4b137d_4_k_cu_6dd07234_2481034cuda3std3__420unreachable_sentinelE
	.align		8
        /*0060*/ 	.dword	_ZN41_INTERNAL_3d4b137d_4_k_cu_6dd07234_2481034cuda3std3__47nulloptE
	.align		8
        /*0068*/ 	.dword	_ZN41_INTERNAL_3d4b137d_4_k_cu_6dd07234_2481034cuda3std3__48unexpectE
	.align		8
        /*0070*/ 	.dword	_ZN41_INTERNAL_3d4b137d_4_k_cu_6dd07234_2481034cuda3std6ranges3__45__cpo4swapE
	.align		8
        /*0078*/ 	.dword	_ZN41_INTERNAL_3d4b137d_4_k_cu_6dd07234_2481034cuda3std6ranges3__45__cpo9iter_moveE
	.align		8
        /*0080*/ 	.dword	_ZN41_INTERNAL_3d4b137d_4_k_cu_6dd07234_2481034cuda3std6ranges3__45__cpo5beginE
	.align		8
        /*0088*/ 	.dword	_ZN41_INTERNAL_3d4b137d_4_k_cu_6dd07234_2481034cuda3std6ranges3__45__cpo3endE
	.align		8
        /*0090*/ 	.dword	_ZN41_INTERNAL_3d4b137d_4_k_cu_6dd07234_2481034cuda3std6ranges3__45__cpo6cbeginE
	.align		8
        /*0098*/ 	.dword	_ZN41_INTERNAL_3d4b137d_4_k_cu_6dd07234_2481034cuda3std6ranges3__45__cpo4cendE
	.align		8
        /*00a0*/ 	.dword	_ZN41_INTERNAL_3d4b137d_4_k_cu_6dd07234_2481034cuda3std6ranges3__45__cpo7advanceE
	.align		8
        /*00a8*/ 	.dword	_ZN41_INTERNAL_3d4b137d_4_k_cu_6dd07234_2481034cuda3std6ranges3__45__cpo9iter_swapE
	.align		8
        /*00b0*/ 	.dword	_ZN41_INTERNAL_3d4b137d_4_k_cu_6dd07234_2481034cuda3std6ranges3__45__cpo4nextE
	.align		8
        /*00b8*/ 	.dword	_ZN41_INTERNAL_3d4b137d_4_k_cu_6dd07234_2481034cuda3std6ranges3__45__cpo4prevE
	.align		8
        /*00c0*/ 	.dword	_ZN41_INTERNAL_3d4b137d_4_k_cu_6dd07234_2481034cuda3std6ranges3__45__cpo4dataE
	.align		8
        /*00c8*/ 	.dword	_ZN41_INTERNAL_3d4b137d_4_k_cu_6dd07234_2481034cuda3std6ranges3__45__cpo5cdataE
	.align		8
        /*00d0*/ 	.dword	_ZN41_INTERNAL_3d4b137d_4_k_cu_6dd07234_2481034cuda3std6ranges3__45__cpo4sizeE
	.align		8
        /*00d8*/ 	.dword	_ZN41_INTERNAL_3d4b137d_4_k_cu_6dd07234_2481034cuda3std6ranges3__45__cpo5ssizeE
	.align		8
        /*00e0*/ 	.dword	_ZN41_INTERNAL_3d4b137d_4_k_cu_6dd07234_2481034cuda3std6ranges3__45__cpo8distanceE
	.align		8
        /*00e8*/ 	.dword	_ZN41_INTERNAL_3d4b137d_4_k_cu_6dd07234_2481036thrust24THRUST_300001_SM_1000_NS8cuda_cub3parE
	.align		8
        /*00f0*/ 	.dword	_ZN41_INTERNAL_3d4b137d_4_k_cu_6dd07234_2481036thrust24THRUST_300001_SM_1000_NS8cuda_cub10par_nosyncE
	.align		8
        /*00f8*/ 	.dword	_ZN41_INTERNAL_3d4b137d_4_k_cu_6dd07234_2481036thrust24THRUST_300001_SM_1000_NS6system6detail10sequential3seqE
	.align		8
        /*0100*/ 	.dword	_ZN41_INTERNAL_3d4b137d_4_k_cu_6dd07234_2481036thrust24THRUST_300001_SM_1000_NS12placeholders2_1E
	.align		8
        /*0108*/ 	.dword	_ZN41_INTERNAL_3d4b137d_4_k_cu_6dd07234_2481036thrust24THRUST_300001_SM_1000_NS12placeholders2_2E
	.align		8
        /*0110*/ 	.dword	_ZN41_INTERNAL_3d4b137d_4_k_cu_6dd07234_2481036thrust24THRUST_300001_SM_1000_NS12placeholders2_3E
	.align		8
        /*0118*/ 	.dword	_ZN41_INTERNAL_3d4b137d_4_k_cu_6dd07234_2481036thrust24THRUST_300001_SM_1000_NS12placeholders2_4E
	.align		8
        /*0120*/ 	.dword	_ZN41_INTERNAL_3d4b137d_4_k_cu_6dd07234_2481036thrust24THRUST_300001_SM_1000_NS12placeholders2_5E
	.align		8
        /*0128*/ 	.dword	_ZN41_INTERNAL_3d4b137d_4_k_cu_6dd07234_2481036thrust24THRUST_300001_SM_1000_NS12placeholders2_6E
	.align		8
        /*0130*/ 	.dword	_ZN41_INTERNAL_3d4b137d_4_k_cu_6dd07234_2481036thrust24THRUST_300001_SM_1000_NS12placeholders2_7E
	.align		8
        /*0138*/ 	.dword	_ZN41_INTERNAL_3d4b137d_4_k_cu_6dd07234_2481036thrust24THRUST_300001_SM_1000_NS12placeholders2_8E
	.align		8
        /*0140*/ 	.dword	_ZN41_INTERNAL_3d4b137d_4_k_cu_6dd07234_2481036thrust24THRUST_300001_SM_1000_NS12placeholders2_9E
	.align		8
        /*0148*/ 	.dword	_ZN41_INTERNAL_3d4b137d_4_k_cu_6dd07234_2481036thrust24THRUST_300001_SM_1000_NS12placeholders3_10E
	.align		8
        /*0150*/ 	.dword	_ZN41_INTERNAL_3d4b137d_4_k_cu_6dd07234_2481036thrust24THRUST_300001_SM_1000_NS3seqE


//--------------------- .text._ZN3cub18CUB_300001_SM_10006detail11EmptyKernelIvEEvv --------------------------
	.section	.text._ZN3cub18CUB_300001_SM_10006detail11EmptyKernelIvEEvv,"ax",@progbits
	.align	128
        .global         _ZN3cub18CUB_300001_SM_10006detail11EmptyKernelIvEEvv
        .type           _ZN3cub18CUB_300001_SM_10006detail11EmptyKernelIvEEvv,@function
        .size           _ZN3cub18CUB_300001_SM_10006detail11EmptyKernelIvEEvv,(.L_x_1 - _ZN3cub18CUB_300001_SM_10006detail11EmptyKernelIvEEvv)
        .other          _ZN3cub18CUB_300001_SM_10006detail11EmptyKernelIvEEvv,@"STO_CUDA_ENTRY STV_DEFAULT"
_ZN3cub18CUB_300001_SM_10006detail11EmptyKernelIvEEvv:
.text._ZN3cub18CUB_300001_SM_10006detail11EmptyKernelIvEEvv:
[----:B------:R-:W-:Y:S01]  /*0000*/  LDC R1, c[0x0][0x37c] ;  /* 0x0000df00ff017b82 */ /* 0x000fe20000000800 */
[----:B------:R-:W-:Y:S05]  /*0010*/  EXIT ;  /* 0x000000000000794d */ /* 0x000fea0003800000 */
.L_x_0:
[----:B------:R-:W-:-:S00]  /*0020*/  BRA `(.L_x_0) ;  /* 0xfffffffc00fc7947 */ /* 0x000fc0000383ffff */
[----:B------:R-:W-:-:S00]  /*0030*/  NOP ;  /* 0x0000000000007918 */ /* 0x000fc00000000000 */
        /* <DEDUP_REMOVED lines=12> */
.L_x_1:


//--------------------- .nv.shared.reserved.0     --------------------------
	.section	.nv.shared.reserved.0,"aw",@nobits
	.weak		__nv_reservedSMEM_offset_0_alias
	.size		__nv_reservedSMEM_offset_0_alias, 0, 64
	.other		__nv_reservedSMEM_offset_0_alias,@"STO_CUDA_RESERVED_SHARED STV_DEFAULT"
__nv_reservedSMEM_offset_0_alias:
	.zero		0
	.zero		64


//--------------------- .nv.global                --------------------------
	.section	.nv.global,"aw",@nobits
.nv.global:
	.type		_ZN41_INTERNAL_3d4b137d_4_k_cu_6dd07234_2481036thrust24THRUST_300001_SM_1000_NS3seqE,@object
	.size		_ZN41_INTERNAL_3d4b137d_4_k_cu_6dd07234_2481036thrust24THRUST_300001_SM_1000_NS3seqE,(_ZN41_INTERNAL_3d4b137d_4_k_cu_6dd07234_2481034cuda3std3__48in_placeE - _ZN41_INTERNAL_3d4b137d_4_k_cu_6dd07234_2481036thrust24THRUST_300001_SM_1000_NS3seqE)
_ZN41_INTERNAL_3d4b137d_4_k_cu_6dd07234_2481036thrust24THRUST_300001_SM_1000_NS3seqE:
	.zero		1
	.type		_ZN41_INTERNAL_3d4b137d_4_k_cu_6dd07234_2481034cuda3std3__48in_placeE,@object
	.size		_ZN41_INTERNAL_3d4b137d_4_k_cu_6dd07234_2481034cuda3std3__48in_placeE,(_ZN41_INTERNAL_3d4b137d_4_k_cu_6dd07234_2481034cuda3std6ranges3__45__cpo4sizeE - _ZN41_INTERNAL_3d4b137d_4_k_cu_6dd07234_2481034cuda3std3__48in_placeE)
_ZN41_INTERNAL_3d4b137d_4_k_cu_6dd07234_2481034cuda3std3__48in_placeE:
	.zero		1
	.type		_ZN41_INTERNAL_3d4b137d_4_k_cu_6dd07234_2481034cuda3std6ranges3__45__cpo4sizeE,@object
	.size		_ZN41_INTERNAL_3d4b137d_4_k_cu_6dd07234_2481034cuda3std6ranges3__45__cpo4sizeE,(_ZN41_INTERNAL_3d4b137d_4_k_cu_6dd07234_2481036thrust24THRUST_300001_SM_1000_NS12placeholders2_3E - _ZN41_INTERNAL_3d4b137d_4_k_cu_6dd07234_2481034cuda3std6ranges3__45__cpo4sizeE)
_ZN41_INTERNAL_3d4b137d_4_k_cu_6dd07234_2481034cuda3std6ranges3__45__cpo4sizeE:
	.zero		1
	.type		_ZN41_INTERNAL_3d4b137d_4_k_cu_6dd07234_2481036thrust24THRUST_300001_SM_1000_NS12placeholders2_3E,@object
	.size		_ZN41_INTERNAL_3d4b137d_4_k_cu_6dd07234_2481036thrust24THRUST_300001_SM_1000_NS12placeholders2_3E,(_ZN41_INTERNAL_3d4b137d_4_k_cu_6dd07234_2481034cuda3std3__45__cpo6cbeginE - _ZN41_INTERNAL_3d4b137d_4_k_cu_6dd07234_2481036thrust24THRUST_300001_SM_1000_NS12placeholders2_3E)
_ZN41_INTERNAL_3d4b137d_4_k_cu_6dd07234_2481036thrust24THRUST_300001_SM_1000_NS12placeholders2_3E:
	.zero		1
	.type		_ZN41_INTERNAL_3d4b137d_4_k_cu_6dd07234_2481034cuda3std3__45__cpo6cbeginE,@object
	.size		_ZN41_INTERNAL_3d4b137d_4_k_cu_6dd07234_2481034cuda3std3__45__cpo6cbeginE,(_ZN41_INTERNAL_3d4b137d_4_k_cu_6dd07234_2481034cuda3std6ranges3__45__cpo6cbeginE - _ZN41_INTERNAL_3d4b137d_4_k_cu_6dd07234_2481034cuda3std3__45__cpo6cbeginE)
_ZN41_INTERNAL_3d4b137d_4_k_cu_6dd07234_2481034cuda3std3__45__cpo6cbeginE:
	.zero		1
	.type		_ZN41_INTERNAL_3d4b137d_4_k_cu_6dd07234_2481034cuda3std6ranges3__45__cpo6cbeginE,@object
	.size		_ZN41_INTERNAL_3d4b137d_4_k_cu_6dd07234_2481034cuda3std6ranges3__45__cpo6cbeginE,(_ZN41_INTERNAL_3d4b137d_4_k_cu_6dd07234_2481036thrust24THRUST_300001_SM_1000_NS12placeholders2_7E - _ZN41_INTERNAL_3d4b137d_4_k_cu_6dd07234_2481034cuda3std6ranges3__45__cpo6cbeginE)
_ZN41_INTERNAL_3d4b137d_4_k_cu_6dd07234_2481034cuda3std6ranges3__45__cpo6cbeginE:
	.zero		1
	.type		_ZN41_INTERNAL_3d4b137d_4_k_cu_6dd07234_2481036thrust24THRUST_300001_SM_1000_NS12placeholders2_7E,@object
	.size		_ZN41_INTERNAL_3d4b137d_4_k_cu_6dd07234_2481036thrust24THRUST_300001_SM_1000_NS12placeholders2_7E,(_ZN41_INTERNAL_3d4b137d_4_k_cu_6dd07234_2481034cuda3std3__45__cpo7crbeginE - _ZN41_INTERNAL_3d4b137d_4_k_cu_6dd07234_2481036thrust24THRUST_300001_SM_1000_NS12placeholders2_7E)
_ZN41_INTERNAL_3d4b137d_4_k_cu_6dd07234_2481036thrust24THRUST_300001_SM_1000_NS12placeholders2_7E:
	.zero		1
	.type		_ZN41_INTERNAL_3d4b137d_4_k_cu_6dd07234_2481034cuda3std3__45__cpo7crbeginE,@object
	.size		_ZN41_INTERNAL_3d4b137d_4_k_cu_6dd07234_2481034cuda3std3__45__cpo7crbeginE,(_ZN41_INTERNAL_3d4b137d_4_k_cu_6dd07234_2481034cuda3std6ranges3__45__cpo4nextE - _ZN41_INTERNAL_3d4b137d_4_k_cu_6dd07234_2481034cuda3std3__45__cpo7crbeginE)
_ZN41_INTERNAL_3d4b137d_4_k_cu_6dd07234_2481034cuda3std3__45__cpo7crbeginE:
	.zero		1
	.type		_ZN41_INTERNAL_3d4b137d_4_k_cu_6dd07234_2481034cuda3std6ranges3__45__cpo4nextE,@object
	.size		_ZN41_INTERNAL_3d4b137d_4_k_cu_6dd07234_2481034cuda3std6ranges3__45__cpo4nextE,(_ZN41_INTERNAL_3d4b137d_4_k_cu_6dd07234_2481034cuda3std6ranges3__45__cpo4swapE - _ZN41_INTERNAL_3d4b137d_4_k_cu_6dd07234_2481034cuda3std6ranges3__45__cpo4nextE)
_ZN41_INTERNAL_3d4b137d_4_k_cu_6dd07234_2481034cuda3std6ranges3__45__cpo4nextE:
	.zero		1
	.type		_ZN41_INTERNAL_3d4b137d_4_k_cu_6dd07234_2481034cuda3std6ranges3__45__cpo4swapE,@object
	.size		_ZN41_INTERNAL_3d4b137d_4_k_cu_6dd07234_2481034cuda3std6ranges3__45__cpo4swapE,(_ZN41_INTERNAL_3d4b137d_4_k_cu_6dd07234_2481036thrust24THRUST_300001_SM_1000_NS8cuda_cub10par_nosyncE - _ZN41_INTERNAL_3d4b137d_4_k_cu_6dd07234_2481034cuda3std6ranges3__45__cpo4swapE)
_ZN41_INTERNAL_3d4b137d_4_k_cu_6dd07234_2481034cuda3std6ranges3__45__cpo4swapE:
	.zero		1
	.type		_ZN41_INTERNAL_3d4b137d_4_k_cu_6dd07234_2481036thrust24THRUST_300001_SM_1000_NS8cuda_cub10par_nosyncE,@object
	.size		_ZN41_INTERNAL_3d4b137d_4_k_cu_6dd07234_2481036thrust24THRUST_300001_SM_1000_NS8cuda_cub10par_nosyncE,(_ZN41_INTERNAL_3d4b137d_4_k_cu_6dd07234_2481036thrust24THRUST_300001_SM_1000_NS12placeholders2_9E - _ZN41_INTERNAL_3d4b137d_4_k_cu_6dd07234_2481036thrust24THRUST_300001_SM_1000_NS8cuda_cub10par_nosyncE)
_ZN41_INTERNAL_3d4b137d_4_k_cu_6dd07234_2481036thrust24THRUST_300001_SM_1000_NS8cuda_cub10par_nosyncE:
	.zero		1
	.type		_ZN41_INTERNAL_3d4b137d_4_k_cu_6dd07234_2481036thrust24THRUST_300001_SM_1000_NS12placeholders2_9E,@object
	.size		_ZN41_INTERNAL_3d4b137d_4_k_cu_6dd07234_2481036thrust24THRUST_300001_SM_1000_NS12placeholders2_9E,(_ZN41_INTERNAL_3d4b137d_4_k_cu_6dd07234_2481034cuda3std3__443_GLOBAL__N__3d4b137d_4_k_cu_6dd07234_2481036ignoreE - _ZN41_INTERNAL_3d4b137d_4_k_cu_6dd07234_2481036thrust24THRUST_300001_SM_1000_NS12placeholders2_9E)
_ZN41_INTERNAL_3d4b137d_4_k_cu_6dd07234_2481036thrust24THRUST_300001_SM_1000_NS12placeholders2_9E:
	.zero		1
	.type		_ZN41_INTERNAL_3d4b137d_4_k_cu_6dd07234_2481034cuda3std3__443_GLOBAL__N__3d4b137d_4_k_cu_6dd07234_2481036ignoreE,@object
	.size		_ZN41_INTERNAL_3d4b137d_4_k_cu_6dd07234_2481034cuda3std3__443_GLOBAL__N__3d4b137d_4_k_cu_6dd07234_2481036ignoreE,(_ZN41_INTERNAL_3d4b137d_4_k_cu_6dd07234_2481034cuda3std6ranges3__45__cpo4dataE - _ZN41_INTERNAL_3d4b137d_4_k_cu_6dd07234_2481034cuda3std3__443_GLOBAL__N__3d4b137d_4_k_cu_6dd07234_2481036ignoreE)
_ZN41_INTERNAL_3d4b137d_4_k_cu_6dd07234_2481034cuda3std3__443_GLOBAL__N__3d4b137d_4_k_cu_6dd07234_2481036ignoreE:
	.zero		1
	.type		_ZN41_INTERNAL_3d4b137d_4_k_cu_6dd07234_2481034cuda3std6ranges3__45__cpo4dataE,@object
	.size		_ZN41_INTERNAL_3d4b137d_4_k_cu_6dd07234_2481034cuda3std6ranges3__45__cpo4dataE,(_ZN41_INTERNAL_3d4b137d_4_k_cu_6dd07234_2481036thrust24THRUST_300001_SM_1000_NS12placeholders2_1E - _ZN41_INTERNAL_3d4b137d_4_k_cu_6dd07234_2481034cuda3std6ranges3__45__cpo4dataE)
_ZN41_INTERNAL_3d4b137d_4_k_cu_6dd07234_2481034cuda3std6ranges3__45__cpo4dataE:
	.zero		1
	.type		_ZN41_INTERNAL_3d4b137d_4_k_cu_6dd07234_2481036thrust24THRUST_300001_SM_1000_NS12placeholders2_1E,@object
	.size		_ZN41_INTERNAL_3d4b137d_4_k_cu_6dd07234_2481036thrust24THRUST_300001_SM_1000_NS12placeholders2_1E,(_ZN41_INTERNAL_3d4b137d_4_k_cu_6dd07234_2481034cuda3std3__45__cpo5beginE - _ZN41_INTERNAL_3d4b137d_4_k_cu_6dd07234_2481036thrust24THRUST_300001_SM_1000_NS12placeholders2_1E)
_ZN41_INTERNAL_3d4b137d_4_k_cu_6dd07234_2481036thrust24THRUST_300001_SM_1000_NS12placeholders2_1E:
	.zero		1
	.type		_ZN41_INTERNAL_3d4b137d_4_k_cu_6dd07234_2481034cuda3std3__45__cpo5beginE,@object
	.size		_ZN41_INTERNAL_3d4b137d_4_k_cu_6dd07234_2481034cuda3std3__45__cpo5beginE,(_ZN41_INTERNAL_3d4b137d_4_k_cu_6dd07234_2481034cuda3std6ranges3__45__cpo5beginE - _ZN41_INTERNAL_3d4b137d_4_k_cu_6dd07234_2481034cuda3std3__45__cpo5beginE)
_ZN41_INTERNAL_3d4b137d_4_k_cu_6dd07234_2481034cuda3std3__45__cpo5beginE:
	.zero		1
	.type		_ZN41_INTERNAL_3d4b137d_4_k_cu_6dd07234_2481034cuda3std6ranges3__45__cpo5beginE,@object
	.size		_ZN41_INTERNAL_3d4b137d_4_k_cu_6dd07234_2481034cuda3std6ranges3__45__cpo5beginE,(_ZN41_INTERNAL_3d4b137d_4_k_cu_6dd07234_2481036thrust24THRUST_300001_SM_1000_NS12placeholders2_5E - _ZN41_INTERNAL_3d4b137d_4_k_cu_6dd07234_2481034cuda3std6ranges3__45__cpo5beginE)
_ZN41_INTERNAL_3d4b137d_4_k_cu_6dd07234_2481034cuda3std6ranges3__45__cpo5beginE:
	.zero		1
	.type		_ZN41_INTERNAL_3d4b137d_4_k_cu_6dd07234_2481036thrust24THRUST_300001_SM_1000_NS12placeholders2_5E,@object
	.size		_ZN41_INTERNAL_3d4b137d_4_k_cu_6dd07234_2481036thrust24THRUST_300001_SM_1000_NS12placeholders2_5E,(_ZN41_INTERNAL_3d4b137d_4_k_cu_6dd07234_2481034cuda3std3__45__cpo6rbeginE - _ZN41_INTERNAL_3d4b137d_4_k_cu_6dd07234_2481036thrust24THRUST_300001_SM_1000_NS12placeholders2_5E)
_ZN41_INTERNAL_3d4b137d_4_k_cu_6dd07234_2481036thrust24THRUST_300001_SM_1000_NS12placeholders2_5E:
	.zero		1
	.type		_ZN41_INTERNAL_3d4b137d_4_k_cu_6dd07234_2481034cuda3std3__45__cpo6rbeginE,@object
	.size		_ZN41_INTERNAL_3d4b137d_4_k_cu_6dd07234_2481034cuda3std3__45__cpo6rbeginE,(_ZN41_INTERNAL_3d4b137d_4_k_cu_6dd07234_2481034cuda3std6ranges3__45__cpo7advanceE - _ZN41_INTERNAL_3d4b137d_4_k_cu_6dd07234_2481034cuda3std3__45__cpo6rbeginE)
_ZN41_INTERNAL_3d4b137d_4_k_cu_6dd07234_2481034cuda3std3__45__cpo6rbeginE:
	.zero		1
	.type		_ZN41_INTERNAL_3d4b137d_4_k_cu_6dd07234_2481034cuda3std6ranges3__45__cpo7advanceE,@object
	.size		_ZN41_INTERNAL_3d4b137d_4_k_cu_6dd07234_2481034cuda3std6ranges3__45__cpo7advanceE,(_ZN41_INTERNAL_3d4b137d_4_k_cu_6dd07234_2481034cuda3std3__47nulloptE - _ZN41_INTERNAL_3d4b137d_4_k_cu_6dd07234_2481034cuda3std6ranges3__45__cpo7advanceE)
_ZN41_INTERNAL_3d4b137d_4_k_cu_6dd07234_2481034cuda3std6ranges3__45__cpo7advanceE:
	.zero		1
	.type		_ZN41_INTERNAL_3d4b137d_4_k_cu_6dd07234_2481034cuda3std3__47nulloptE,@object
	.size		_ZN41_INTERNAL_3d4b137d_4_k_cu_6dd07234_2481034cuda3std3__47nulloptE,(_ZN41_INTERNAL_3d4b137d_4_k_cu_6dd07234_2481034cuda3std6ranges3__45__cpo8distanceE - _ZN41_INTERNAL_3d4b137d_4_k_cu_6dd07234_2481034cuda3std3__47nulloptE)
_ZN41_INTERNAL_3d4b137d_4_k_cu_6dd07234_2481034cuda3std3__47nulloptE:
	.zero		1
	.type		_ZN41_INTERNAL_3d4b137d_4_k_cu_6dd07234_2481034cuda3std6ranges3__45__cpo8distanceE,@object
	.size		_ZN41_INTERNAL_3d4b137d_4_k_cu_6dd07234_2481034cuda3std6ranges3__45__cpo8distanceE,(_ZN41_INTERNAL_3d4b137d_4_k_cu_6dd07234_2481036thrust24THRUST_300001_SM_1000_NS12placeholders3_10E - _ZN41_INTERNAL_3d4b137d_4_k_cu_6dd07234_2481034cuda3std6ranges3__45__cpo8distanceE)
_ZN41_INTERNAL_3d4b137d_4_k_cu_6dd07234_2481034cuda3std6ranges3__45__cpo8distanceE:
	.zero		1
	.type		_ZN41_INTERNAL_3d4b137d_4_k_cu_6dd07234_2481036thrust24THRUST_300001_SM_1000_NS12placeholders3_10E,@object
	.size		_ZN41_INTERNAL_3d4b137d_4_k_cu_6dd07234_2481036thrust24THRUST_300001_SM_1000_NS12placeholders3_10E,(_ZN41_INTERNAL_3d4b137d_4_k_cu_6dd07234_2481034cuda3std3__419piecewise_constructE - _ZN41_INTERNAL_3d4b137d_4_k_cu_6dd07234_2481036thrust24THRUST_300001_SM_1000_NS12placeholders3_10E)
_ZN41_INTERNAL_3d4b137d_4_k_cu_6dd07234_2481036thrust24THRUST_300001_SM_1000_NS12placeholders3_10E:
	.zero		1
	.type		_ZN41_INTERNAL_3d4b137d_4_k_cu_6dd07234_2481034cuda3std3__419piecewise_constructE,@object
	.size		_ZN41_INTERNAL_3d4b137d_4_k_cu_6dd07234_2481034cuda3std3__419piecewise_constructE,(_ZN41_INTERNAL_3d4b137d_4_k_cu_6dd07234_2481034cuda3std6ranges3__45__cpo5cdataE - _ZN41_INTERNAL_3d4b137d_4_k_cu_6dd07234_2481034cuda3std3__419piecewise_constructE)
_ZN41_INTERNAL_3d4b137d_4_k_cu_6dd07234_2481034cuda3std3__419piecewise_constructE:
	.zero		1
	.type		_ZN41_INTERNAL_3d4b137d_4_k_cu_6dd07234_2481034cuda3std6ranges3__45__cpo5cdataE,@object
	.size		_ZN41_INTERNAL_3d4b137d_4_k_cu_6dd07234_2481034cuda3std6ranges3__45__cpo5cdataE,(_ZN41_INTERNAL_3d4b137d_4_k_cu_6dd07234_2481036thrust24THRUST_300001_SM_1000_NS12placeholders2_2E - _ZN41_INTERNAL_3d4b137d_4_k_cu_6dd07234_2481034cuda3std6ranges3__45__cpo5cdataE)
_ZN41_INTERNAL_3d4b137d_4_k_cu_6dd07234_2481034cuda3std6ranges3__45__cpo5cdataE:
	.zero		1
	.type		_ZN41_INTERNAL_3d4b137d_4_k_cu_6dd07234_2481036thrust24THRUST_300001_SM_1000_NS12placeholders2_2E,@object
	.size		_ZN41_INTERNAL_3d4b137d_4_k_cu_6dd07234_2481036thrust24THRUST_300001_SM_1000_NS12placeholders2_2E,(_ZN41_INTERNAL_3d4b137d_4_k_cu_6dd07234_2481034cuda3std3__45__cpo3endE - _ZN41_INTERNAL_3d4b137d_4_k_cu_6dd07234_2481036thrust24THRUST_300001_SM_1000_NS12placeholders2_2E)
_ZN41_INTERNAL_3d4b137d_4_k_cu_6dd07234_2481036thrust24THRUST_300001_SM_1000_NS12placeholders2_2E:
	.zero		1
	.type		_ZN41_INTERNAL_3d4b137d_4_k_cu_6dd07234_2481034cuda3std3__45__cpo3endE,@object
	.size		_ZN41_INTERNAL_3d4b137d_4_k_cu_6dd07234_2481034cuda3std3__45__cpo3endE,(_ZN41_INTERNAL_3d4b137d_4_k_cu_6dd07234_2481034cuda3std6ranges3__45__cpo3endE - _ZN41_INTERNAL_3d4b137d_4_k_cu_6dd07234_2481034cuda3std3__45__cpo3endE)
_ZN41_INTERNAL_3d4b137d_4_k_cu_6dd07234_2481034cuda3std3__45__cpo3endE:
	.zero		1
	.type		_ZN41_INTERNAL_3d4b137d_4_k_cu_6dd07234_2481034cuda3std6ranges3__45__cpo3endE,@object
	.size		_ZN41_INTERNAL_3d4b137d_4_k_cu_6dd07234_2481034cuda3std6ranges3__45__cpo3endE,(_ZN41_INTERNAL_3d4b137d_4_k_cu_6dd07234_2481036thrust24THRUST_300001_SM_1000_NS12placeholders2_6E - _ZN41_INTERNAL_3d4b137d_4_k_cu_6dd07234_2481034cuda3std6ranges3__45__cpo3endE)
_ZN41_INTERNAL_3d4b137d_4_k_cu_6dd07234_2481034cuda3std6ranges3__45__cpo3endE:
	.zero		1
	.type		_ZN41_INTERNAL_3d4b137d_4_k_cu_6dd07234_2481036thrust24THRUST_300001_SM_1000_NS12placeholders2_6E,@object
	.size		_ZN41_INTERNAL_3d4b137d_4_k_cu_6dd07234_2481036thrust24THRUST_300001_SM_1000_NS12placeholders2_6E,(_ZN41_INTERNAL_3d4b137d_4_k_cu_6dd07234_2481034cuda3std3__45__cpo4rendE - _ZN41_INTERNAL_3d4b137d_4_k_cu_6dd07234_2481036thrust24THRUST_300001_SM_1000_NS12placeholders2_6E)
_ZN41_INTERNAL_3d4b137d_4_k_cu_6dd07234_2481036thrust24THRUST_300001_SM_1000_NS12placeholders2_6E:
	.zero		1
	.type		_ZN41_INTERNAL_3d4b137d_4_k_cu_6dd07234_2481034cuda3std3__45__cpo4rendE,@object
	.size		_ZN41_INTERNAL_3d4b137d_4_k_cu_6dd07234_2481034cuda3std3__45__cpo4rendE,(_ZN41_INTERNAL_3d4b137d_4_k_cu_6dd07234_2481034cuda3std6ranges3__45__cpo9iter_swapE - _ZN41_INTERNAL_3d4b137d_4_k_cu_6dd07234_2481034cuda3std3__45__cpo4rendE)
_ZN41_INTERNAL_3d4b137d_4_k_cu_6dd07234_2481034cuda3std3__45__cpo4rendE:
	.zero		1
	.type		_ZN41_INTERNAL_3d4b137d_4_k_cu_6dd07234_2481034cuda3std6ranges3__45__cpo9iter_swapE,@object
	.size		_ZN41_INTERNAL_3d4b137d_4_k_cu_6dd07234_2481034cuda3std6ranges3__45__cpo9iter_swapE,(_ZN41_INTERNAL_3d4b137d_4_k_cu_6dd07234_2481034cuda3std3__48unexpectE - _ZN41_INTERNAL_3d4b137d_4_k_cu_6dd07234_2481034cuda3std6ranges3__45__cpo9iter_swapE)
_ZN41_INTERNAL_3d4b137d_4_k_cu_6dd07234_2481034cuda3std6ranges3__45__cpo9iter_swapE:
	.zero		1
	.type		_ZN41_INTERNAL_3d4b137d_4_k_cu_6dd07234_2481034cuda3std3__48unexpectE,@object
	.size		_ZN41_INTERNAL_3d4b137d_4_k_cu_6dd07234_2481034cuda3std3__48unexpectE,(_ZN41_INTERNAL_3d4b137d_4_k_cu_6dd07234_2481036thrust24THRUST_300001_SM_1000_NS8cuda_cub3parE - _ZN41_INTERNAL_3d4b137d_4_k_cu_6dd07234_2481034cuda3std3__48unexpectE)
_ZN41_INTERNAL_3d4b137d_4_k_cu_6dd07234_2481034cuda3std3__48unexpectE:
	.zero		1
	.type		_ZN41_INTERNAL_3d4b137d_4_k_cu_6dd07234_2481036thrust24THRUST_300001_SM_1000_NS8cuda_cub3parE,@object
	.size		_ZN41_INTERNAL_3d4b137d_4_k_cu_6dd07234_2481036thrust24THRUST_300001_SM_1000_NS8cuda_cub3parE,(_ZN41_INTERNAL_3d4b137d_4_k_cu_6dd07234_2481036thrust24THRUST_300001_SM_1000_NS12placeholders2_4E - _ZN41_INTERNAL_3d4b137d_4_k_cu_6dd07234_2481036thrust24THRUST_300001_SM_1000_NS8cuda_cub3parE)
_ZN41_INTERNAL_3d4b137d_4_k_cu_6dd07234_2481036thrust24THRUST_300001_SM_1000_NS8cuda_cub3parE:
	.zero		1
	.type		_ZN41_INTERNAL_3d4b137d_4_k_cu_6dd07234_2481036thrust24THRUST_300001_SM_1000_NS12placeholders2_4E,@object
	.size		_ZN41_INTERNAL_3d4b137d_4_k_cu_6dd07234_2481036thrust24THRUST_300001_SM_1000_NS12placeholders2_4E,(_ZN41_INTERNAL_3d4b137d_4_k_cu_6dd07234_2481034cuda3std3__45__cpo4cendE - _ZN41_INTERNAL_3d4b137d_4_k_cu_6dd07234_2481036thrust24THRUST_300001_SM_1000_NS12placeholders2_4E)
_ZN41_INTERNAL_3d4b137d_4_k_cu_6dd07234_2481036thrust24THRUST_300001_SM_1000_NS12placeholders2_4E:
	.zero		1
	.type		_ZN41_INTERNAL_3d4b137d_4_k_cu_6dd07234_2481034cuda3std3__45__cpo4cendE,@object
	.size		_ZN41_INTERNAL_3d4b137d_4_k_cu_6dd07234_2481034cuda3std3__45__cpo4cendE,(_ZN41_INTERNAL_3d4b137d_4_k_cu_6dd07234_2481034cuda3std6ranges3__45__cpo4cendE - _ZN41_INTERNAL_3d4b137d_4_k_cu_6dd07234_2481034cuda3std3__45__cpo4cendE)
_ZN41_INTERNAL_3d4b137d_4_k_cu_6dd07234_2481034cuda3std3__45__cpo4cendE:
	.zero		1
	.type		_ZN41_INTERNAL_3d4b137d_4_k_cu_6dd07234_2481034cuda3std6ranges3__45__cpo4cendE,@object
	.size		_ZN41_INTERNAL_3d4b137d_4_k_cu_6dd07234_2481034cuda3std6ranges3__45__cpo4cendE,(_ZN41_INTERNAL_3d4b137d_4_k_cu_6dd07234_2481034cuda3std3__420unreachable_sentinelE - _ZN41_INTERNAL_3d4b137d_4_k_cu_6dd07234_2481034cuda3std6ranges3__45__cpo4cendE)
_ZN41_INTERNAL_3d4b137d_4_k_cu_6dd07234_2481034cuda3std6ranges3__45__cpo4cendE:
	.zero		1
	.type		_ZN41_INTERNAL_3d4b137d_4_k_cu_6dd07234_2481034cuda3std3__420unreachable_sentinelE,@object
	.size		_ZN41_INTERNAL_3d4b137d_4_k_cu_6dd07234_2481034cuda3std3__420unreachable_sentinelE,(_ZN41_INTERNAL_3d4b137d_4_k_cu_6dd07234_2481034cuda3std6ranges3__45__cpo5ssizeE - _ZN41_INTERNAL_3d4b137d_4_k_cu_6dd07234_2481034cuda3std3__420unreachable_sentinelE)
_ZN41_INTERNAL_3d4b137d_4_k_cu_6dd07234_2481034cuda3std3__420unreachable_sentinelE:
	.zero		1
	.type		_ZN41_INTERNAL_3d4b137d_4_k_cu_6dd07234_2481034cuda3std6ranges3__45__cpo5ssizeE,@object
	.size		_ZN41_INTERNAL_3d4b137d_4_k_cu_6dd07234_2481034cuda3std6ranges3__45__cpo5ssizeE,(_ZN41_INTERNAL_3d4b137d_4_k_cu_6dd07234_2481036thrust24THRUST_300001_SM_1000_NS12placeholders2_8E - _ZN41_INTERNAL_3d4b137d_4_k_cu_6dd07234_2481034cuda3std6ranges3__45__cpo5ssizeE)
_ZN41_INTERNAL_3d4b137d_4_k_cu_6dd07234_2481034cuda3std6ranges3__45__cpo5ssizeE:
	.zero		1
	.type		_ZN41_INTERNAL_3d4b137d_4_k_cu_6dd07234_2481036thrust24THRUST_300001_SM_1000_NS12placeholders2_8E,@object
	.size		_ZN41_INTERNAL_3d4b137d_4_k_cu_6dd07234_2481036thrust24THRUST_300001_SM_1000_NS12placeholders2_8E,(_ZN41_INTERNAL_3d4b137d_4_k_cu_6dd07234_2481034cuda3std3__45__cpo5crendE - _ZN41_INTERNAL_3d4b137d_4_k_cu_6dd07234_2481036thrust24THRUST_300001_SM_1000_NS12placeholders2_8E)
_ZN41_INTERNAL_3d4b137d_4_k_cu_6dd07234_2481036thrust24THRUST_300001_SM_1000_NS12placeholders2_8E:
	.zero		1
	.type		_ZN41_INTERNAL_3d4b137d_4_k_cu_6dd07234_2481034cuda3std3__45__cpo5crendE,@object
	.size		_ZN41_INTERNAL_3d4b137d_4_k_cu_6dd07234_2481034cuda3std3__45__cpo5crendE,(_ZN41_INTERNAL_3d4b137d_4_k_cu_6dd07234_2481034cuda3std6ranges3__45__cpo4prevE - _ZN41_INTERNAL_3d4b137d_4_k_cu_6dd07234_2481034cuda3std3__45__cpo5crendE)
_ZN41_INTERNAL_3d4b137d_4_k_cu_6dd07234_2481034cuda3std3__45__cpo5crendE:
	.zero		1
	.type		_ZN41_INTERNAL_3d4b137d_4_k_cu_6dd07234_2481034cuda3std6ranges3__45__cpo4prevE,@object
	.size		_ZN41_INTERNAL_3d4b137d_4_k_cu_6dd07234_2481034cuda3std6ranges3__45__cpo4prevE,(_ZN41_INTERNAL_3d4b137d_4_k_cu_6dd07234_2481034cuda3std6ranges3__45__cpo9iter_moveE - _ZN41_INTERNAL_3d4b137d_4_k_cu_6dd07234_2481034cuda3std6ranges3__45__cpo4prevE)
_ZN41_INTERNAL_3d4b137d_4_k_cu_6dd07234_2481034cuda3std6ranges3__45__cpo4prevE:
	.zero		1
	.type		_ZN41_INTERNAL_3d4b137d_4_k_cu_6dd07234_2481034cuda3std6ranges3__45__cpo9iter_moveE,@object
	.size		_ZN41_INTERNAL_3d4b137d_4_k_cu_6dd07234_2481034cuda3std6ranges3__45__cpo9iter_moveE,(_ZN41_INTERNAL_3d4b137d_4_k_cu_6dd07234_2481036thrust24THRUST_300001_SM_1000_NS6system6detail10sequential3seqE - _ZN41_INTERNAL_3d4b137d_4_k_cu_6dd07234_2481034cuda3std6ranges3__45__cpo9iter_moveE)
_ZN41_INTERNAL_3d4b137d_4_k_cu_6dd07234_2481034cuda3std6ranges3__45__cpo9iter_moveE:
	.zero		1
	.type		_ZN41_INTERNAL_3d4b137d_4_k_cu_6dd07234_2481036thrust24THRUST_300001_SM_1000_NS6system6detail10sequential3seqE,@object
	.size		_ZN41_INTERNAL_3d4b137d_4_k_cu_6dd07234_2481036thrust24THRUST_300001_SM_1000_NS6system6detail10sequential3seqE,(.L_31 - _ZN41_INTERNAL_3d4b137d_4_k_cu_6dd07234_2481036thrust24THRUST_300001_SM_1000_NS6system6detail10sequential3seqE)
_ZN41_INTERNAL_3d4b137d_4_k_cu_6dd07234_2481036thrust24THRUST_300001_SM_1000_NS6system6detail10sequential3seqE:
	.zero		1
.L_31:


//--------------------- .nv.constant0._ZN3cub18CUB_300001_SM_10006detail11EmptyKernelIvEEvv --------------------------
	.section	.nv.constant0._ZN3cub18CUB_300001_SM_10006detail11EmptyKernelIvEEvv,"a",@progbits
	.sectionflags	@""
	.align	4
.nv.constant0._ZN3cub18CUB_300001_SM_10006detail11EmptyKernelIvEEvv:
	.zero		896


//--------------------- SYMBOLS --------------------------

	.type		.nv.reservedSmem.offset0,@object
	.size		.nv.reservedSmem.offset0,0x4
